	.headerflags	@"EF_CUDA_TEXMODE_UNIFIED EF_CUDA_64BIT_ADDRESS EF_CUDA_ACCELERATORS EF_CUDA_SM90 EF_CUDA_VIRTUAL_SM(EF_CUDA_SM90)"
	.elftype	@"ET_EXEC"


//--------------------- .nv.info                  --------------------------
	.section	.nv.info,"",@"SHT_CUDA_INFO"
	.align	4


	//----- nvinfo : EIATTR_REGCOUNT
	.align		4
        /*0000*/ 	.byte	0x04, 0x2f
        /*0002*/ 	.short	(.L_1 - .L_0)
	.align		4
.L_0:
        /*0004*/ 	.word	index@(triton_poi_fused_convolution_max_pool2d_with_indices_relu_23)
        /*0008*/ 	.word	0x00000010


	//----- nvinfo : EIATTR_MIN_STACK_SIZE
	.align		4
.L_1:
        /*000c*/ 	.byte	0x04, 0x12
        /*000e*/ 	.short	(.L_3 - .L_2)
	.align		4
.L_2:
        /*0010*/ 	.word	index@(triton_poi_fused_convolution_max_pool2d_with_indices_relu_23)
        /*0014*/ 	.word	0x00000000


	//----- nvinfo : EIATTR_FRAME_SIZE
	.align		4
.L_3:
        /*0018*/ 	.byte	0x04, 0x11
        /*001a*/ 	.short	(.L_5 - .L_4)
	.align		4
.L_4:
        /*001c*/ 	.word	index@(triton_poi_fused_convolution_max_pool2d_with_indices_relu_23)
        /*0020*/ 	.word	0x00000000


	//----- nvinfo : EIATTR_MIN_STACK_SIZE
	.align		4
.L_5:
        /*0024*/ 	.byte	0x04, 0x12
        /*0026*/ 	.short	(.L_7 - .L_6)
	.align		4
.L_6:
        /*0028*/ 	.word	index@(triton_poi_fused_convolution_max_pool2d_with_indices_relu_23)
        /*002c*/ 	.word	0x00000000
.L_7:


//--------------------- .nv.info.triton_poi_fused_convolution_max_pool2d_with_indices_relu_23 --------------------------
	.section	.nv.info.triton_poi_fused_convolution_max_pool2d_with_indices_relu_23,"",@"SHT_CUDA_INFO"
	.sectionflags	@""
	.align	4


	//----- nvinfo : EIATTR_CUDA_API_VERSION
	.align		4
        /*0000*/ 	.byte	0x04, 0x37
        /*0002*/ 	.short	(.L_9 - .L_8)
.L_8:
        /*0004*/ 	.word	0x0000007c


	//----- nvinfo : EIATTR_KPARAM_INFO
	.align		4
.L_9:
        /*0008*/ 	.byte	0x04, 0x17
        /*000a*/ 	.short	(.L_11 - .L_10)
.L_10:
        /*000c*/ 	.word	0x00000000
        /*0010*/ 	.short	0x0002
        /*0012*/ 	.short	0x0010
        /*0014*/ 	.byte	0x00, 0xf0, 0x11, 0x00


	//----- nvinfo : EIATTR_KPARAM_INFO
	.align		4
.L_11:
        /*0018*/ 	.byte	0x04, 0x17
        /*001a*/ 	.short	(.L_13 - .L_12)
.L_12:
        /*001c*/ 	.word	0x00000000
        /*0020*/ 	.short	0x0001
        /*0022*/ 	.short	0x0008
        /*0024*/ 	.byte	0x00, 0xf4, 0x21, 0x00


	//----- nvinfo : EIATTR_KPARAM_INFO
	.align		4
.L_13:
        /*0028*/ 	.byte	0x04, 0x17
        /*002a*/ 	.short	(.L_15 - .L_14)
.L_14:
        /*002c*/ 	.word	0x00000000
        /*0030*/ 	.short	0x0000
        /*0032*/ 	.short	0x0000
        /*0034*/ 	.byte	0x00, 0xf4, 0x21, 0x00


	//----- nvinfo : EIATTR_SPARSE_MMA_MASK
	.align		4
.L_15:
        /*0038*/ 	.byte	0x03, 0x50
        /*003a*/ 	.short	0x0000


	//----- nvinfo : EIATTR_MAXREG_COUNT
	.align		4
        /*003c*/ 	.byte	0x03, 0x1b
        /*003e*/ 	.short	0x00ff


	//----- nvinfo : EIATTR_EXIT_INSTR_OFFSETS
	.align		4
        /*0040*/ 	.byte	0x04, 0x1c
        /*0042*/ 	.short	(.L_17 - .L_16)


	//   ....[0]....
.L_16:
        /*0044*/ 	.word	0x00000360


	//----- nvinfo : EIATTR_REQNTID
	.align		4
.L_17:
        /*0048*/ 	.byte	0x04, 0x10
        /*004a*/ 	.short	(.L_19 - .L_18)
.L_18:
        /*004c*/ 	.word	0x00000080
        /*0050*/ 	.word	0x00000001
        /*0054*/ 	.word	0x00000001


	//----- nvinfo : EIATTR_CBANK_PARAM_SIZE
	.align		4
.L_19:
        /*0058*/ 	.byte	0x03, 0x19
        /*005a*/ 	.short	0x0014


	//----- nvinfo : EIATTR_PARAM_CBANK
	.align		4
        /*005c*/ 	.byte	0x04, 0x0a
        /*005e*/ 	.short	(.L_21 - .L_20)
	.align		4
.L_20:
        /*0060*/ 	.word	index@(.nv.constant0.triton_poi_fused_convolution_max_pool2d_with_indices_relu_23)
        /*0064*/ 	.short	0x0210
        /*0066*/ 	.short	0x0014


	//----- nvinfo : EIATTR_SW_WAR
	.align		4
.L_21:
        /*0068*/ 	.byte	0x04, 0x36
        /*006a*/ 	.short	(.L_23 - .L_22)
.L_22:
        /*006c*/ 	.word	0x00000008
.L_23:


//--------------------- .nv.callgraph             --------------------------
	.section	.nv.callgraph,"",@"SHT_CUDA_CALLGRAPH"
	.align	4
	.sectionentsize	8
	.align		4
        /*0000*/ 	.word	0x00000000
	.align		4
        /*0004*/ 	.word	0xffffffff
	.align		4
        /*0008*/ 	.word	0x00000000
	.align		4
        /*000c*/ 	.word	0xfffffffe
	.align		4
        /*0010*/ 	.word	0x00000000
	.align		4
        /*0014*/ 	.word	0xfffffffd
	.align		4
        /*0018*/ 	.word	0x00000000
	.align		4
        /*001c*/ 	.word	0xfffffffc


//--------------------- .text.triton_poi_fused_convolution_max_pool2d_with_indices_relu_23 --------------------------
	.section	.text.triton_poi_fused_convolution_max_pool2d_with_indices_relu_23,"ax",@progbits
	.align	128
        .global         triton_poi_fused_convolution_max_pool2d_with_indices_relu_23
        .type           triton_poi_fused_convolution_max_pool2d_with_indices_relu_23,@function
        .size           triton_poi_fused_convolution_max_pool2d_with_indices_relu_23,(.L_x_1 - triton_poi_fused_convolution_max_pool2d_with_indices_relu_23)
        .other          triton_poi_fused_convolution_max_pool2d_with_indices_relu_23,@"STO_CUDA_ENTRY STV_DEFAULT"
triton_poi_fused_convolution_max_pool2d_with_indices_relu_23:
.text.triton_poi_fused_convolution_max_pool2d_with_indices_relu_23:
[----:B------:R-:W-:Y:S01]  /*0000*/  LDC R1, c[0x0][0x28] ;  /* 0x00000a00ff017b82 */ /* 0x000fe20000000800 */
[----:B------:R-:W1:Y:S01]  /*0010*/  S2R R0, SR_TID.X ;  /* 0x0000000000007919 */ /* 0x000e620000002100 */
[----:B------:R-:W-:Y:S01]  /*0020*/  ULDC.64 UR4, c[0x0][0x208] ;  /* 0x0000820000047ab9 */ /* 0x000fe20000000a00 */
[----:B------:R-:W2:Y:S01]  /*0030*/  S2R R3, SR_CTAID.X ;  /* 0x0000000000037919 */ /* 0x000ea20000002500 */
[----:B-1----:R-:W-:Y:S01]  /*0040*/  IMAD.SHL.U32 R0, R0, 0x2, RZ ;  /* 0x0000000200007824 */ /* 0x002fe200078e00ff */
[----:B--2---:R-:W-:-:S04]  /*0050*/  SHF.R.S32.HI R5, RZ, 0x17, R3 ;  /* 0x00000017ff057819 */ /* 0x004fc80000011403 */
[----:B------:R-:W-:Y:S02]  /*0060*/  LOP3.LUT R0, R0, 0xfe, RZ, 0xc0, !PT ;  /* 0x000000fe00007812 */ /* 0x000fe400078ec0ff */
[----:B------:R-:W-:-:S03]  /*0070*/  SGXT R5, R5, 0x1 ;  /* 0x000000010505781a */ /* 0x000fc60000000200 */
[----:B------:R-:W-:-:S05]  /*0080*/  IMAD R0, R3, 0x100, R0 ;  /* 0x0000010003007824 */ /* 0x000fca00078e0200 */
[----:B------:R-:W-:Y:S02]  /*0090*/  SHF.R.S32.HI R3, RZ, 0x1f, R0 ;  /* 0x0000001fff037819 */ /* 0x000fe40000011400 */
[-C--:B------:R-:W-:Y:S02]  /*00a0*/  LEA.HI R6, R5, R0.reuse, RZ, 0xb ;  /* 0x0000000005067211 */ /* 0x080fe400078f58ff */
[----:B------:R-:W-:Y:S02]  /*00b0*/  LEA.HI R4, R3, R0, RZ, 0x8 ;  /* 0x0000000003047211 */ /* 0x000fe400078f40ff */
[----:B------:R-:W1:Y:S01]  /*00c0*/  LDC.64 R2, c[0x0][0x210] ;  /* 0x00008400ff027b82 */ /* 0x000e620000000a00 */
[----:B------:R-:W-:Y:S01]  /*00d0*/  IMAD.SHL.U32 R7, R6, 0x4, RZ ;  /* 0x0000000406077824 */ /* 0x000fe200078e00ff */
[----:B------:R-:W-:-:S04]  /*00e0*/  SHF.R.S32.HI R5, RZ, 0x8, R4 ;  /* 0x00000008ff057819 */ /* 0x000fc80000011404 */
[----:B------:R-:W-:Y:S02]  /*00f0*/  LEA.HI R6, R5, R5, RZ, 0x3 ;  /* 0x0000000505067211 */ /* 0x000fe400078f18ff */
[----:B------:R-:W-:Y:S02]  /*0100*/  LOP3.LUT R8, R7, 0xffffe000, RZ, 0xc0, !PT ;  /* 0xffffe00007087812 */ /* 0x000fe400078ec0ff */
[----:B------:R-:W-:Y:S02]  /*0110*/  LOP3.LUT R7, R4, 0xffffff00, RZ, 0xc0, !PT ;  /* 0xffffff0004077812 */ /* 0x000fe400078ec0ff */
[----:B------:R-:W-:Y:S02]  /*0120*/  LOP3.LUT R6, R6, 0x7ffff8, RZ, 0xc0, !PT ;  /* 0x007ffff806067812 */ /* 0x000fe400078ec0ff */
[----:B------:R-:W-:-:S03]  /*0130*/  IADD3 R7, R8, R0, -R7 ;  /* 0x0000000008077210 */ /* 0x000fc60007ffe807 */
[----:B------:R-:W-:-:S04]  /*0140*/  IMAD.IADD R6, R5, 0x1, -R6 ;  /* 0x0000000105067824 */ /* 0x000fc800078e0a06 */
[----:B------:R-:W-:-:S04]  /*0150*/  IMAD R11, R6, 0x200, R7 ;  /* 0x00000200060b7824 */ /* 0x000fc800078e0207 */
[C---:B------:R-:W-:Y:S02]  /*0160*/  VIADD R7, R11.reuse, 0x100 ;  /* 0x000001000b077836 */ /* 0x040fe40000000000 */
[----:B-1----:R-:W-:-:S04]  /*0170*/  IMAD.WIDE R4, R11, 0x4, R2 ;  /* 0x000000040b047825 */ /* 0x002fc800078e0202 */
[--C-:B------:R-:W-:Y:S02]  /*0180*/  IMAD.WIDE R6, R7, 0x4, R2.reuse ;  /* 0x0000000407067825 */ /* 0x100fe400078e0202 */
[----:B------:R-:W2:Y:S02]  /*0190*/  LDG.E.64 R4, desc[UR4][R4.64] ;  /* 0x0000000404047981 */ /* 0x000ea4000c1e1b00 */
[----:B------:R-:W-:Y:S02]  /*01a0*/  VIADD R9, R11, 0x1000 ;  /* 0x000010000b097836 */ /* 0x000fe40000000000 */
[----:B------:R-:W2:Y:S02]  /*01b0*/  LDG.E.64 R6, desc[UR4][R6.64] ;  /* 0x0000000406067981 */ /* 0x000ea4000c1e1b00 */
[----:B------:R-:W-:-:S04]  /*01c0*/  IMAD.WIDE R8, R9, 0x4, R2 ;  /* 0x0000000409087825 */ /* 0x000fc800078e0202 */
[----:B------:R-:W-:Y:S02]  /*01d0*/  VIADD R11, R11, 0x1100 ;  /* 0x000011000b0b7836 */ /* 0x000fe40000000000 */
[----:B------:R-:W3:Y:S02]  /*01e0*/  LDG.E.64 R8, desc[UR4][R8.64] ;  /* 0x0000000408087981 */ /* 0x000ee4000c1e1b00 */
[----:B------:R-:W-:Y:S02]  /*01f0*/  IMAD.WIDE R2, R11, 0x4, R2 ;  /* 0x000000040b027825 */ /* 0x000fe400078e0202 */
[----:B------:R-:W1:Y:S03]  /*0200*/  LDC.64 R10, c[0x0][0x218] ;  /* 0x00008600ff0a7b82 */ /* 0x000e660000000a00 */
[----:B------:R1:W4:Y:S02]  /*0210*/  LDG.E.64 R12, desc[UR4][R2.64] ;  /* 0x00000004020c7981 */ /* 0x000324000c1e1b00 */
[----:B-1----:R-:W-:Y:S01]  /*0220*/  IMAD.WIDE R2, R0, 0x4, R10 ;  /* 0x0000000400027825 */ /* 0x002fe200078e020a */
[----:B--2---:R-:W-:-:S02]  /*0230*/  FSETP.GT.AND P2, PT, R6, R4, PT ;  /* 0x000000040600720b */ /* 0x004fc40003f44000 */
[C---:B------:R-:W-:Y:S02]  /*0240*/  FSETP.GT.AND P3, PT, R7.reuse, R5, PT ;  /* 0x000000050700720b */ /* 0x040fe40003f64000 */
[----:B------:R-:W-:Y:S02]  /*0250*/  FSETP.NAN.AND P4, PT, R6, R6, PT ;  /* 0x000000060600720b */ /* 0x000fe40003f88000 */
[----:B------:R-:W-:Y:S02]  /*0260*/  FSETP.NAN.AND P5, PT, R7, R7, PT ;  /* 0x000000070700720b */ /* 0x000fe40003fa8000 */
[----:B---3--:R-:W-:Y:S02]  /*0270*/  FSETP.NAN.AND P0, PT, R8, R8, PT ;  /* 0x000000080800720b */ /* 0x008fe40003f08000 */
[----:B------:R-:W-:-:S03]  /*0280*/  FSETP.NAN.AND P1, PT, R9, R9, PT ;  /* 0x000000090900720b */ /* 0x000fc60003f28000 */
[----:B------:R-:W-:Y:S02]  /*0290*/  @!P2 FSEL R6, R6, R4, P4 ;  /* 0x000000040606a208 */ /* 0x000fe40002000000 */
[----:B------:R-:W-:Y:S02]  /*02a0*/  @!P3 FSEL R7, R7, R5, P5 ;  /* 0x000000050707b208 */ /* 0x000fe40002800000 */
[----:B----4-:R-:W-:Y:S02]  /*02b0*/  FSETP.NAN.AND P2, PT, R12, R12, PT ;  /* 0x0000000c0c00720b */ /* 0x010fe40003f48000 */
[----:B------:R-:W-:Y:S02]  /*02c0*/  FSETP.NAN.AND P3, PT, R13, R13, PT ;  /* 0x0000000d0d00720b */ /* 0x000fe40003f68000 */
[----:B------:R-:W-:Y:S02]  /*02d0*/  FSETP.GEU.AND P4, PT, R6, R8, PT ;  /* 0x000000080600720b */ /* 0x000fe40003f8e000 */
[----:B------:R-:W-:-:S02]  /*02e0*/  FSETP.GEU.AND P5, PT, R7, R9, PT ;  /* 0x000000090700720b */ /* 0x000fc40003fae000 */
[----:B------:R-:W-:Y:S02]  /*02f0*/  @!P0 FSEL R8, R8, R6, !P4 ;  /* 0x0000000608088208 */ /* 0x000fe40006000000 */
[----:B------:R-:W-:Y:S02]  /*0300*/  @!P1 FSEL R9, R9, R7, !P5 ;  /* 0x0000000709099208 */ /* 0x000fe40006800000 */
[----:B------:R-:W-:Y:S02]  /*0310*/  FSETP.GEU.AND P0, PT, R8, R12, PT ;  /* 0x0000000c0800720b */ /* 0x000fe40003f0e000 */
[----:B------:R-:W-:Y:S02]  /*0320*/  FSETP.GEU.AND P1, PT, R9, R13, PT ;  /* 0x0000000d0900720b */ /* 0x000fe40003f2e000 */
[----:B------:R-:W-:Y:S02]  /*0330*/  @!P2 SEL R12, R12, R8, !P0 ;  /* 0x000000080c0ca207 */ /* 0x000fe40004000000 */
[----:B------:R-:W-:-:S05]  /*0340*/  @!P3 SEL R13, R13, R9, !P1 ;  /* 0x000000090d0db207 */ /* 0x000fca0004800000 */
[----:B------:R-:W-:Y:S01]  /*0350*/  STG.E.64 desc[UR4][R2.64], R12 ;  /* 0x0000000c02007986 */ /* 0x000fe2000c101b04 */
[----:B------:R-:W-:Y:S05]  /*0360*/  EXIT ;  /* 0x000000000000794d */ /* 0x000fea0003800000 */
.L_x_0:
[----:B------:R-:W-:-:S00]  /*0370*/  BRA `(.L_x_0) ;  /* 0xfffffffc00fc7947 */ /* 0x000fc0000383ffff */
[----:B------:R-:W-:-:S00]  /*0380*/  NOP ;  /* 0x0000000000007918 */ /* 0x000fc00000000000 */
[----:B------:R-:W-:-:S00]  /*0390*/  NOP ;  /* 0x0000000000007918 */ /* 0x000fc00000000000 */
[----:B------:R-:W-:-:S00]  /*03a0*/  NOP ;  /* 0x0000000000007918 */ /* 0x000fc00000000000 */
[----:B------:R-:W-:-:S00]  /*03b0*/  NOP ;  /* 0x0000000000007918 */ /* 0x000fc00000000000 */
[----:B------:R-:W-:-:S00]  /*03c0*/  NOP ;  /* 0x0000000000007918 */ /* 0x000fc00000000000 */
[----:B------:R-:W-:-:S00]  /*03d0*/  NOP ;  /* 0x0000000000007918 */ /* 0x000fc00000000000 */
[----:B------:R-:W-:-:S00]  /*03e0*/  NOP ;  /* 0x0000000000007918 */ /* 0x000fc00000000000 */
[----:B------:R-:W-:-:S00]  /*03f0*/  NOP ;  /* 0x0000000000007918 */ /* 0x000fc00000000000 */
.L_x_1:


//--------------------- .nv.constant0.triton_poi_fused_convolution_max_pool2d_with_indices_relu_23 --------------------------
	.section	.nv.constant0.triton_poi_fused_convolution_max_pool2d_with_indices_relu_23,"a",@progbits
	.sectionflags	@""
	.align	4
.nv.constant0.triton_poi_fused_convolution_max_pool2d_with_indices_relu_23:
	.zero		548
